//
// Generated by NVIDIA NVVM Compiler
//
// Compiler Build ID: CL-36424714
// Cuda compilation tools, release 13.0, V13.0.88
// Based on NVVM 20.0.0
//

.version 9.0
.target sm_100
.address_size 64

	// .globl	_Z6kernelPdS_S_i

.visible .entry _Z6kernelPdS_S_i(
	.param .u64 .ptr .align 1 _Z6kernelPdS_S_i_param_0,
	.param .u64 .ptr .align 1 _Z6kernelPdS_S_i_param_1,
	.param .u64 .ptr .align 1 _Z6kernelPdS_S_i_param_2,
	.param .u32 _Z6kernelPdS_S_i_param_3
)
{
	.reg .pred 	%p<10>;
	.reg .b32 	%r<57>;
	.reg .b64 	%rd<26>;
	.reg .b64 	%fd<112>;

	ld.param.u64 	%rd5, [_Z6kernelPdS_S_i_param_0];
	ld.param.u64 	%rd6, [_Z6kernelPdS_S_i_param_1];
	ld.param.u64 	%rd4, [_Z6kernelPdS_S_i_param_2];
	ld.param.u32 	%r32, [_Z6kernelPdS_S_i_param_3];
	cvta.to.global.u64 	%rd1, %rd6;
	cvta.to.global.u64 	%rd2, %rd5;
	mov.u32 	%r33, %ctaid.x;
	mov.u32 	%r34, %nctaid.y;
	mov.u32 	%r35, %ctaid.y;
	mad.lo.s32 	%r36, %r33, %r34, %r35;
	mov.u32 	%r37, %ntid.x;
	mov.u32 	%r38, %ntid.y;
	mov.u32 	%r39, %tid.y;
	mov.u32 	%r1, %tid.x;
	mad.lo.s32 	%r40, %r36, %r38, %r39;
	mul.lo.s32 	%r2, %r40, %r37;
	add.s32 	%r3, %r2, %r1;
	rem.s32 	%r4, %r3, %r32;
	sub.s32 	%r5, %r3, %r4;
	setp.lt.s32 	%p1, %r32, 1;
	mov.f64 	%fd111, 0d0000000000000000;
	@%p1 bra 	$L__BB0_13;
	mul.lo.s32 	%r6, %r4, %r32;
	and.b32  	%r7, %r32, 15;
	setp.lt.u32 	%p2, %r32, 16;
	mov.f64 	%fd111, 0d0000000000000000;
	mov.b32 	%r52, 0;
	@%p2 bra 	$L__BB0_4;
	and.b32  	%r52, %r32, 2147483632;
	neg.s32 	%r50, %r52;
	add.s64 	%rd3, %rd1, 64;
	mov.f64 	%fd111, 0d0000000000000000;
	mov.u32 	%r48, %r6;
	mov.u32 	%r49, %r5;
$L__BB0_3:
	.pragma "nounroll";
	mul.wide.s32 	%rd7, %r49, 8;
	add.s64 	%rd8, %rd2, %rd7;
	mul.wide.s32 	%rd9, %r48, 8;
	add.s64 	%rd10, %rd3, %rd9;
	ld.global.f64 	%fd18, [%rd8];
	ld.global.f64 	%fd19, [%rd10+-64];
	fma.rn.f64 	%fd20, %fd18, %fd19, %fd111;
	ld.global.f64 	%fd21, [%rd8+8];
	ld.global.f64 	%fd22, [%rd10+-56];
	fma.rn.f64 	%fd23, %fd21, %fd22, %fd20;
	ld.global.f64 	%fd24, [%rd8+16];
	ld.global.f64 	%fd25, [%rd10+-48];
	fma.rn.f64 	%fd26, %fd24, %fd25, %fd23;
	ld.global.f64 	%fd27, [%rd8+24];
	ld.global.f64 	%fd28, [%rd10+-40];
	fma.rn.f64 	%fd29, %fd27, %fd28, %fd26;
	ld.global.f64 	%fd30, [%rd8+32];
	ld.global.f64 	%fd31, [%rd10+-32];
	fma.rn.f64 	%fd32, %fd30, %fd31, %fd29;
	ld.global.f64 	%fd33, [%rd8+40];
	ld.global.f64 	%fd34, [%rd10+-24];
	fma.rn.f64 	%fd35, %fd33, %fd34, %fd32;
	ld.global.f64 	%fd36, [%rd8+48];
	ld.global.f64 	%fd37, [%rd10+-16];
	fma.rn.f64 	%fd38, %fd36, %fd37, %fd35;
	ld.global.f64 	%fd39, [%rd8+56];
	ld.global.f64 	%fd40, [%rd10+-8];
	fma.rn.f64 	%fd41, %fd39, %fd40, %fd38;
	ld.global.f64 	%fd42, [%rd8+64];
	ld.global.f64 	%fd43, [%rd10];
	fma.rn.f64 	%fd44, %fd42, %fd43, %fd41;
	ld.global.f64 	%fd45, [%rd8+72];
	ld.global.f64 	%fd46, [%rd10+8];
	fma.rn.f64 	%fd47, %fd45, %fd46, %fd44;
	ld.global.f64 	%fd48, [%rd8+80];
	ld.global.f64 	%fd49, [%rd10+16];
	fma.rn.f64 	%fd50, %fd48, %fd49, %fd47;
	ld.global.f64 	%fd51, [%rd8+88];
	ld.global.f64 	%fd52, [%rd10+24];
	fma.rn.f64 	%fd53, %fd51, %fd52, %fd50;
	ld.global.f64 	%fd54, [%rd8+96];
	ld.global.f64 	%fd55, [%rd10+32];
	fma.rn.f64 	%fd56, %fd54, %fd55, %fd53;
	ld.global.f64 	%fd57, [%rd8+104];
	ld.global.f64 	%fd58, [%rd10+40];
	fma.rn.f64 	%fd59, %fd57, %fd58, %fd56;
	ld.global.f64 	%fd60, [%rd8+112];
	ld.global.f64 	%fd61, [%rd10+48];
	fma.rn.f64 	%fd62, %fd60, %fd61, %fd59;
	ld.global.f64 	%fd63, [%rd8+120];
	ld.global.f64 	%fd64, [%rd10+56];
	fma.rn.f64 	%fd111, %fd63, %fd64, %fd62;
	add.s32 	%r50, %r50, 16;
	add.s32 	%r49, %r49, 16;
	add.s32 	%r48, %r48, 16;
	setp.ne.s32 	%p3, %r50, 0;
	@%p3 bra 	$L__BB0_3;
$L__BB0_4:
	setp.eq.s32 	%p4, %r7, 0;
	@%p4 bra 	$L__BB0_13;
	and.b32  	%r17, %r32, 7;
	setp.lt.u32 	%p5, %r7, 8;
	@%p5 bra 	$L__BB0_7;
	add.s32 	%r42, %r52, %r5;
	mul.wide.s32 	%rd11, %r42, 8;
	add.s64 	%rd12, %rd2, %rd11;
	ld.global.f64 	%fd66, [%rd12];
	add.s32 	%r43, %r52, %r6;
	mul.wide.s32 	%rd13, %r43, 8;
	add.s64 	%rd14, %rd1, %rd13;
	ld.global.f64 	%fd67, [%rd14];
	fma.rn.f64 	%fd68, %fd66, %fd67, %fd111;
	ld.global.f64 	%fd69, [%rd12+8];
	ld.global.f64 	%fd70, [%rd14+8];
	fma.rn.f64 	%fd71, %fd69, %fd70, %fd68;
	ld.global.f64 	%fd72, [%rd12+16];
	ld.global.f64 	%fd73, [%rd14+16];
	fma.rn.f64 	%fd74, %fd72, %fd73, %fd71;
	ld.global.f64 	%fd75, [%rd12+24];
	ld.global.f64 	%fd76, [%rd14+24];
	fma.rn.f64 	%fd77, %fd75, %fd76, %fd74;
	ld.global.f64 	%fd78, [%rd12+32];
	ld.global.f64 	%fd79, [%rd14+32];
	fma.rn.f64 	%fd80, %fd78, %fd79, %fd77;
	ld.global.f64 	%fd81, [%rd12+40];
	ld.global.f64 	%fd82, [%rd14+40];
	fma.rn.f64 	%fd83, %fd81, %fd82, %fd80;
	ld.global.f64 	%fd84, [%rd12+48];
	ld.global.f64 	%fd85, [%rd14+48];
	fma.rn.f64 	%fd86, %fd84, %fd85, %fd83;
	ld.global.f64 	%fd87, [%rd12+56];
	ld.global.f64 	%fd88, [%rd14+56];
	fma.rn.f64 	%fd111, %fd87, %fd88, %fd86;
	add.s32 	%r52, %r52, 8;
$L__BB0_7:
	setp.eq.s32 	%p6, %r17, 0;
	@%p6 bra 	$L__BB0_13;
	and.b32  	%r20, %r32, 3;
	setp.lt.u32 	%p7, %r17, 4;
	@%p7 bra 	$L__BB0_10;
	add.s32 	%r44, %r52, %r5;
	mul.wide.s32 	%rd15, %r44, 8;
	add.s64 	%rd16, %rd2, %rd15;
	ld.global.f64 	%fd90, [%rd16];
	add.s32 	%r45, %r52, %r6;
	mul.wide.s32 	%rd17, %r45, 8;
	add.s64 	%rd18, %rd1, %rd17;
	ld.global.f64 	%fd91, [%rd18];
	fma.rn.f64 	%fd92, %fd90, %fd91, %fd111;
	ld.global.f64 	%fd93, [%rd16+8];
	ld.global.f64 	%fd94, [%rd18+8];
	fma.rn.f64 	%fd95, %fd93, %fd94, %fd92;
	ld.global.f64 	%fd96, [%rd16+16];
	ld.global.f64 	%fd97, [%rd18+16];
	fma.rn.f64 	%fd98, %fd96, %fd97, %fd95;
	ld.global.f64 	%fd99, [%rd16+24];
	ld.global.f64 	%fd100, [%rd18+24];
	fma.rn.f64 	%fd111, %fd99, %fd100, %fd98;
	add.s32 	%r52, %r52, 4;
$L__BB0_10:
	setp.eq.s32 	%p8, %r20, 0;
	@%p8 bra 	$L__BB0_13;
	add.s32 	%r56, %r52, %r6;
	add.s32 	%r46, %r1, %r52;
	add.s32 	%r47, %r46, %r2;
	sub.s32 	%r55, %r47, %r4;
	neg.s32 	%r54, %r20;
$L__BB0_12:
	.pragma "nounroll";
	mul.wide.s32 	%rd19, %r56, 8;
	add.s64 	%rd20, %rd1, %rd19;
	mul.wide.s32 	%rd21, %r55, 8;
	add.s64 	%rd22, %rd2, %rd21;
	ld.global.f64 	%fd101, [%rd22];
	ld.global.f64 	%fd102, [%rd20];
	fma.rn.f64 	%fd111, %fd101, %fd102, %fd111;
	add.s32 	%r56, %r56, 1;
	add.s32 	%r55, %r55, 1;
	add.s32 	%r54, %r54, 1;
	setp.ne.s32 	%p9, %r54, 0;
	@%p9 bra 	$L__BB0_12;
$L__BB0_13:
	cvta.to.global.u64 	%rd23, %rd4;
	mul.wide.s32 	%rd24, %r3, 8;
	add.s64 	%rd25, %rd23, %rd24;
	st.global.f64 	[%rd25], %fd111;
	ret;

}


// ===== COMPILED SASS (sm_100) =====

	.target	sm_100

	.elftype	@"ET_EXEC"


//--------------------- .note.nv.tkinfo           --------------------------
	.section	.note.nv.tkinfo,"",@"SHT_NOTE"
	.sectionflags	@"SHF_NOTE_NV_TKINFO"
	.tkinfo
        /*0018*/ 	.word	0x00000002
        /*0030*/ 	.string	""
        /*0030*/ 	.string	"ptxas"
        /*0030*/ 	.string	"Cuda compilation tools, release 13.0, V13.0.88"
        /*0030*/ 	.string	"Build cuda_13.0.r13.0/compiler.36424714_0"
        /*0030*/ 	.string	"-arch sm_100 -m 64 "



//--------------------- .note.nv.cuinfo           --------------------------
	.section	.note.nv.cuinfo,"",@"SHT_NOTE"
	.sectionflags	@"SHF_NOTE_NV_CUINFO"
        /*0018*/ 	.short	0x0002
        /*001a*/ 	.short	0x0064
        /*001c*/ 	.short	0x0082
	.zero		2


//--------------------- .nv.info                  --------------------------
	.section	.nv.info,"",@"SHT_CUDA_INFO"
	.align	4


	//----- nvinfo : EIATTR_REGCOUNT
	.align		4
        /*0000*/ 	.byte	0x04, 0x2f
        /*0002*/ 	.short	(.L_1 - .L_0)
	.align		4
.L_0:
        /*0004*/ 	.word	index@(_Z6kernelPdS_S_i)
        /*0008*/ 	.word	0x00000020


	//----- nvinfo : EIATTR_FRAME_SIZE
	.align		4
.L_1:
        /*000c*/ 	.byte	0x04, 0x11
        /*000e*/ 	.short	(.L_3 - .L_2)
	.align		4
.L_2:
        /*0010*/ 	.word	index@(_Z6kernelPdS_S_i)
        /*0014*/ 	.word	0x00000000


	//----- nvinfo : EIATTR_MIN_STACK_SIZE
	.align		4
.L_3:
        /*0018*/ 	.byte	0x04, 0x12
        /*001a*/ 	.short	(.L_5 - .L_4)
	.align		4
.L_4:
        /*001c*/ 	.word	index@(_Z6kernelPdS_S_i)
        /*0020*/ 	.word	0x00000000
.L_5:


//--------------------- .nv.compat                --------------------------
	.section	.nv.compat,"",@"SHT_CUDA_COMPAT_INFO"
	.align	4
        /*0000*/ 	.byte	0x02, 0x09, 0x00, 0x00, 0x02, 0x02, 0x01, 0x00, 0x02, 0x05, 0x05, 0x00, 0x03, 0x07, 0x01, 0x01
        /*0010*/ 	.byte	0x02, 0x03, 0x00, 0x00, 0x02, 0x06, 0x01, 0x00, 0x04, 0x0b, 0x08, 0x00, 0x01, 0x00, 0x00, 0x00
        /*0020*/ 	.byte	0x00, 0x00, 0x00, 0x00


//--------------------- .nv.info._Z6kernelPdS_S_i --------------------------
	.section	.nv.info._Z6kernelPdS_S_i,"",@"SHT_CUDA_INFO"
	.sectionflags	@""
	.align	4


	//----- nvinfo : EIATTR_CUDA_API_VERSION
	.align		4
        /*0000*/ 	.byte	0x04, 0x37
        /*0002*/ 	.short	(.L_7 - .L_6)
.L_6:
        /*0004*/ 	.word	0x00000082


	//----- nvinfo : EIATTR_KPARAM_INFO
	.align		4
.L_7:
        /*0008*/ 	.byte	0x04, 0x17
        /*000a*/ 	.short	(.L_9 - .L_8)
.L_8:
        /*000c*/ 	.word	0x00000000
        /*0010*/ 	.short	0x0003
        /*0012*/ 	.short	0x0018
        /*0014*/ 	.byte	0x00, 0xf0, 0x11, 0x00


	//----- nvinfo : EIATTR_KPARAM_INFO
	.align		4
.L_9:
        /*0018*/ 	.byte	0x04, 0x17
        /*001a*/ 	.short	(.L_11 - .L_10)
.L_10:
        /*001c*/ 	.word	0x00000000
        /*0020*/ 	.short	0x0002
        /*0022*/ 	.short	0x0010
        /*0024*/ 	.byte	0x00, 0xf5, 0x21, 0x00


	//----- nvinfo : EIATTR_KPARAM_INFO
	.align		4
.L_11:
        /*0028*/ 	.byte	0x04, 0x17
        /*002a*/ 	.short	(.L_13 - .L_12)
.L_12:
        /*002c*/ 	.word	0x00000000
        /*0030*/ 	.short	0x0001
        /*0032*/ 	.short	0x0008
        /*0034*/ 	.byte	0x00, 0xf5, 0x21, 0x00


	//----- nvinfo : EIATTR_KPARAM_INFO
	.align		4
.L_13:
        /*0038*/ 	.byte	0x04, 0x17
        /*003a*/ 	.short	(.L_15 - .L_14)
.L_14:
        /*003c*/ 	.word	0x00000000
        /*0040*/ 	.short	0x0000
        /*0042*/ 	.short	0x0000
        /*0044*/ 	.byte	0x00, 0xf5, 0x21, 0x00


	//----- nvinfo : EIATTR_SPARSE_MMA_MASK
	.align		4
.L_15:
        /*0048*/ 	.byte	0x03, 0x50
        /*004a*/ 	.short	0x0000


	//----- nvinfo : EIATTR_MAXREG_COUNT
	.align		4
        /*004c*/ 	.byte	0x03, 0x1b
        /*004e*/ 	.short	0x00ff


	//----- nvinfo : EIATTR_MERCURY_ISA_VERSION
	.align		4
        /*0050*/ 	.byte	0x03, 0x5f
        /*0052*/ 	.short	0x0101


	//----- nvinfo : EIATTR_VRC_CTA_INIT_COUNT
	.align		4
        /*0054*/ 	.byte	0x02, 0x4a
	.zero		1
	.zero		1


	//----- nvinfo : EIATTR_EXIT_INSTR_OFFSETS
	.align		4
        /*0058*/ 	.byte	0x04, 0x1c
        /*005a*/ 	.short	(.L_17 - .L_16)


	//   ....[0]....
.L_16:
        /*005c*/ 	.word	0x00000c10


	//----- nvinfo : EIATTR_CBANK_PARAM_SIZE
	.align		4
.L_17:
        /*0060*/ 	.byte	0x03, 0x19
        /*0062*/ 	.short	0x001c


	//----- nvinfo : EIATTR_PARAM_CBANK
	.align		4
        /*0064*/ 	.byte	0x04, 0x0a
        /*0066*/ 	.short	(.L_19 - .L_18)
	.align		4
.L_18:
        /*0068*/ 	.word	index@(.nv.constant0._Z6kernelPdS_S_i)
        /*006c*/ 	.short	0x0380
        /*006e*/ 	.short	0x001c


	//----- nvinfo : EIATTR_SW_WAR
	.align		4
.L_19:
        /*0070*/ 	.byte	0x04, 0x36
        /*0072*/ 	.short	(.L_21 - .L_20)
.L_20:
        /*0074*/ 	.word	0x00000008
.L_21:


//--------------------- .nv.callgraph             --------------------------
	.section	.nv.callgraph,"",@"SHT_CUDA_CALLGRAPH"
	.align	4
	.sectionentsize	8
	.align		4
        /*0000*/ 	.word	0x00000000
	.align		4
        /*0004*/ 	.word	0xffffffff
	.align		4
        /*0008*/ 	.word	0x00000000
	.align		4
        /*000c*/ 	.word	0xfffffffe
	.align		4
        /*0010*/ 	.word	0x00000000
	.align		4
        /*0014*/ 	.word	0xfffffffd
	.align		4
        /*0018*/ 	.word	0x00000000
	.align		4
        /*001c*/ 	.word	0xfffffffc


//--------------------- .text._Z6kernelPdS_S_i    --------------------------
	.section	.text._Z6kernelPdS_S_i,"ax",@progbits
	.align	128
        .global         _Z6kernelPdS_S_i
        .type           _Z6kernelPdS_S_i,@function
        .size           _Z6kernelPdS_S_i,(.L_x_7 - _Z6kernelPdS_S_i)
        .other          _Z6kernelPdS_S_i,@"STO_CUDA_ENTRY STV_DEFAULT"
_Z6kernelPdS_S_i:
.text._Z6kernelPdS_S_i:
[----:B------:R-:W-:Y:S08]  /*0000*/  LDC R1, c[0x0][0x37c] ;  /* 0x0000df00ff017b82 */ /* 0x000ff00000000800 */
[----:B------:R-:W0:Y:S01]  /*0010*/  LDC R0, c[0x0][0x398] ;  /* 0x0000e600ff007b82 */ /* 0x000e220000000800 */
[----:B------:R-:W1:Y:S01]  /*0020*/  S2R R5, SR_TID.Y ;  /* 0x0000000000057919 */ /* 0x000e620000002200 */
[----:B------:R-:W2:Y:S01]  /*0030*/  LDCU UR5, c[0x0][0x374] ;  /* 0x00006e80ff0577ac */ /* 0x000ea20008000800 */
[----:B------:R-:W-:Y:S01]  /*0040*/  CS2R R22, SRZ ;  /* 0x0000000000167805 */ /* 0x000fe2000001ff00 */
[----:B------:R-:W3:Y:S01]  /*0050*/  S2R R2, SR_TID.X ;  /* 0x0000000000027919 */ /* 0x000ee20000002100 */
[----:B------:R-:W4:Y:S03]  /*0060*/  LDCU UR7, c[0x0][0x360] ;  /* 0x00006c00ff0777ac */ /* 0x000f260008000800 */
[----:B------:R-:W-:Y:S08]  /*0070*/  S2UR UR4, SR_CTAID.X ;  /* 0x00000000000479c3 */ /* 0x000ff00000002500 */
[----:B------:R-:W2:Y:S01]  /*0080*/  S2UR UR6, SR_CTAID.Y ;  /* 0x00000000000679c3 */ /* 0x000ea20000002600 */
[----:B0-----:R-:W-:-:S07]  /*0090*/  IABS R8, R0 ;  /* 0x0000000000087213 */ /* 0x001fce0000000000 */
[----:B------:R-:W1:Y:S01]  /*00a0*/  LDC R4, c[0x0][0x364] ;  /* 0x0000d900ff047b82 */ /* 0x000e620000000800 */
[----:B------:R-:W0:Y:S01]  /*00b0*/  I2F.RP R3, R8 ;  /* 0x0000000800037306 */ /* 0x000e220000209400 */
[----:B--2---:R-:W-:-:S07]  /*00c0*/  UIMAD UR4, UR4, UR5, UR6 ;  /* 0x00000005040472a4 */ /* 0x004fce000f8e0206 */
[----:B0-----:R-:W0:Y:S02]  /*00d0*/  MUFU.RCP R3, R3 ;  /* 0x0000000300037308 */ /* 0x001e240000001000 */
[----:B0-----:R-:W-:Y:S02]  /*00e0*/  VIADD R6, R3, 0xffffffe ;  /* 0x0ffffffe03067836 */ /* 0x001fe40000000000 */
[----:B-1----:R-:W-:-:S04]  /*00f0*/  IMAD R3, R4, UR4, R5 ;  /* 0x0000000404037c24 */ /* 0x002fc8000f8e0205 */
[----:B------:R0:W1:Y:S01]  /*0100*/  F2I.FTZ.U32.TRUNC.NTZ R7, R6 ;  /* 0x0000000600077305 */ /* 0x000062000021f000 */
[----:B----4-:R-:W-:Y:S01]  /*0110*/  IMAD R3, R3, UR7, RZ ;  /* 0x0000000703037c24 */ /* 0x010fe2000f8e02ff */
[----:B------:R-:W2:Y:S04]  /*0120*/  LDCU.64 UR6, c[0x0][0x358] ;  /* 0x00006b00ff0677ac */ /* 0x000ea80008000a00 */
[----:B---3--:R-:W-:Y:S01]  /*0130*/  IADD3 R4, PT, PT, R3, R2, RZ ;  /* 0x0000000203047210 */ /* 0x008fe20007ffe0ff */
[----:B0-----:R-:W-:-:S03]  /*0140*/  IMAD.MOV.U32 R6, RZ, RZ, RZ ;  /* 0x000000ffff067224 */ /* 0x001fc600078e00ff */
[----:B------:R-:W-:Y:S02]  /*0150*/  IABS R9, R4 ;  /* 0x0000000400097213 */ /* 0x000fe40000000000 */
[----:B------:R-:W-:Y:S01]  /*0160*/  ISETP.GE.AND P1, PT, R4, RZ, PT ;  /* 0x000000ff0400720c */ /* 0x000fe20003f26270 */
[----:B-1----:R-:W-:-:S04]  /*0170*/  IMAD.MOV R5, RZ, RZ, -R7 ;  /* 0x000000ffff057224 */ /* 0x002fc800078e0a07 */
[----:B------:R-:W-:-:S04]  /*0180*/  IMAD R5, R5, R8, RZ ;  /* 0x0000000805057224 */ /* 0x000fc800078e02ff */
[----:B------:R-:W-:-:S04]  /*0190*/  IMAD.HI.U32 R7, R7, R5, R6 ;  /* 0x0000000507077227 */ /* 0x000fc800078e0006 */
[----:B------:R-:W-:-:S04]  /*01a0*/  IMAD.MOV.U32 R5, RZ, RZ, R9 ;  /* 0x000000ffff057224 */ /* 0x000fc800078e0009 */
[----:B------:R-:W-:-:S05]  /*01b0*/  IMAD.HI.U32 R7, R7, R5, RZ ;  /* 0x0000000507077227 */ /* 0x000fca00078e00ff */
[----:B------:R-:W-:-:S05]  /*01c0*/  IADD3 R7, PT, PT, -R7, RZ, RZ ;  /* 0x000000ff07077210 */ /* 0x000fca0007ffe1ff */
[----:B------:R-:W-:-:S05]  /*01d0*/  IMAD R5, R8, R7, R5 ;  /* 0x0000000708057224 */ /* 0x000fca00078e0205 */
[----:B------:R-:W-:-:S13]  /*01e0*/  ISETP.GT.U32.AND P0, PT, R8, R5, PT ;  /* 0x000000050800720c */ /* 0x000fda0003f04070 */
[----:B------:R-:W-:Y:S01]  /*01f0*/  @!P0 IMAD.IADD R5, R5, 0x1, -R8 ;  /* 0x0000000105058824 */ /* 0x000fe200078e0a08 */
[----:B------:R-:W-:-:S04]  /*0200*/  ISETP.NE.AND P0, PT, R0, RZ, PT ;  /* 0x000000ff0000720c */ /* 0x000fc80003f05270 */
[----:B------:R-:W-:-:S13]  /*0210*/  ISETP.GT.U32.AND P2, PT, R8, R5, PT ;  /* 0x000000050800720c */ /* 0x000fda0003f44070 */
[----:B------:R-:W-:Y:S01]  /*0220*/  @!P2 IMAD.IADD R5, R5, 0x1, -R8 ;  /* 0x000000010505a824 */ /* 0x000fe200078e0a08 */
[----:B------:R-:W-:-:S04]  /*0230*/  ISETP.GE.AND P2, PT, R0, 0x1, PT ;  /* 0x000000010000780c */ /* 0x000fc80003f46270 */
[----:B------:R-:W-:Y:S02]  /*0240*/  @!P1 IADD3 R5, PT, PT, -R5, RZ, RZ ;  /* 0x000000ff05059210 */ /* 0x000fe40007ffe1ff */
[----:B------:R-:W-:-:S07]  /*0250*/  @!P0 LOP3.LUT R5, RZ, R0, RZ, 0x33, !PT ;  /* 0x00000000ff058212 */ /* 0x000fce00078e33ff */
[----:B--2---:R-:W-:Y:S05]  /*0260*/  @!P2 BRA `(.L_x_0) ;  /* 0x00000008005ca947 */ /* 0x004fea0003800000 */
[----:B------:R-:W-:Y:S01]  /*0270*/  ISETP.GE.U32.AND P0, PT, R0, 0x10, PT ;  /* 0x000000100000780c */ /* 0x000fe20003f06070 */
[----:B------:R-:W-:Y:S01]  /*0280*/  IMAD.IADD R24, R4, 0x1, -R5 ;  /* 0x0000000104187824 */ /* 0x000fe200078e0a05 */
[----:B------:R-:W-:Y:S01]  /*0290*/  LOP3.LUT R7, R0, 0xf, RZ, 0xc0, !PT ;  /* 0x0000000f00077812 */ /* 0x000fe200078ec0ff */
[----:B------:R-:W-:Y:S01]  /*02a0*/  IMAD R25, R5, R0, RZ ;  /* 0x0000000005197224 */ /* 0x000fe200078e02ff */
[----:B------:R-:W-:Y:S01]  /*02b0*/  CS2R R22, SRZ ;  /* 0x0000000000167805 */ /* 0x000fe2000001ff00 */
[----:B------:R-:W-:Y:S01]  /*02c0*/  IMAD.MOV.U32 R26, RZ, RZ, RZ ;  /* 0x000000ffff1a7224 */ /* 0x000fe200078e00ff */
[----:B------:R-:W-:-:S07]  /*02d0*/  ISETP.NE.AND P1, PT, R7, RZ, PT ;  /* 0x000000ff0700720c */ /* 0x000fce0003f25270 */
[----:B------:R-:W-:Y:S06]  /*02e0*/  @!P0 BRA `(.L_x_1) ;  /* 0x0000000400088947 */ /* 0x000fec0003800000 */
[----:B------:R-:W0:Y:S01]  /*02f0*/  LDCU.64 UR4, c[0x0][0x388] ;  /* 0x00007100ff0477ac */ /* 0x000e220008000a00 */
[----:B------:R-:W-:Y:S01]  /*0300*/  LOP3.LUT R26, R0, 0x7ffffff0, RZ, 0xc0, !PT ;  /* 0x7ffffff0001a7812 */ /* 0x000fe200078ec0ff */
[----:B------:R-:W-:Y:S01]  /*0310*/  IMAD.MOV.U32 R6, RZ, RZ, R24 ;  /* 0x000000ffff067224 */ /* 0x000fe200078e0018 */
[----:B------:R-:W-:Y:S02]  /*0320*/  MOV R28, R25 ;  /* 0x00000019001c7202 */ /* 0x000fe40000000f00 */
[----:B------:R-:W-:Y:S01]  /*0330*/  CS2R R22, SRZ ;  /* 0x0000000000167805 */ /* 0x000fe2000001ff00 */
[----:B------:R-:W-:Y:S01]  /*0340*/  IMAD.MOV R27, RZ, RZ, -R26 ;  /* 0x000000ffff1b7224 */ /* 0x000fe200078e0a1a */
[----:B0-----:R-:W-:-:S04]  /*0350*/  UIADD3 UR4, UP0, UPT, UR4, 0x40, URZ ;  /* 0x0000004004047890 */ /* 0x001fc8000ff1e0ff */
[----:B------:R-:W-:-:S12]  /*0360*/  UIADD3.X UR5, UPT, UPT, URZ, UR5, URZ, UP0, !UPT ;  /* 0x00000005ff057290 */ /* 0x000fd800087fe4ff */
.L_x_2:
[----:B------:R-:W0:Y:S01]  /*0370*/  LDC.64 R8, c[0x0][0x380] ;  /* 0x0000e000ff087b82 */ /* 0x000e220000000a00 */
[----:B------:R-:W-:Y:S01]  /*0380*/  MOV R20, UR4 ;  /* 0x0000000400147c02 */ /* 0x000fe20008000f00 */
[----:B------:R-:W-:-:S04]  /*0390*/  IMAD.U32 R21, RZ, RZ, UR5 ;  /* 0x00000005ff157e24 */ /* 0x000fc8000f8e00ff */
[----:B------:R-:W-:-:S05]  /*03a0*/  IMAD.WIDE R20, R28, 0x8, R20 ;  /* 0x000000081c147825 */ /* 0x000fca00078e0214 */
[----:B------:R-:W2:Y:S04]  /*03b0*/  LDG.E.64 R18, desc[UR6][R20.64+-0x40] ;  /* 0xffffc00614127981 */ /* 0x000ea8000c1e1b00 */
[----:B------:R-:W3:Y:S04]  /*03c0*/  LDG.E.64 R16, desc[UR6][R20.64+-0x38] ;  /* 0xffffc80614107981 */ /* 0x000ee8000c1e1b00 */
[----:B------:R-:W4:Y:S01]  /*03d0*/  LDG.E.64 R14, desc[UR6][R20.64+-0x30] ;  /* 0xffffd006140e7981 */ /* 0x000f22000c1e1b00 */
[----:B0-----:R-:W-:-:S05]  /*03e0*/  IMAD.WIDE R8, R6, 0x8, R8 ;  /* 0x0000000806087825 */ /* 0x001fca00078e0208 */
[----:B------:R-:W2:Y:S04]  /*03f0*/  LDG.E.64 R10, desc[UR6][R8.64] ;  /* 0x00000006080a7981 */ /* 0x000ea8000c1e1b00 */
[----:B------:R-:W3:Y:S01]  /*0400*/  LDG.E.64 R12, desc[UR6][R8.64+0x8] ;  /* 0x00000806080c7981 */ /* 0x000ee2000c1e1b00 */
[----:B--2---:R-:W-:-:S03]  /*0410*/  DFMA R18, R10, R18, R22 ;  /* 0x000000120a12722b */ /* 0x004fc60000000016 */
[----:B------:R-:W4:Y:S04]  /*0420*/  LDG.E.64 R10, desc[UR6][R8.64+0x10] ;  /* 0x00001006080a7981 */ /* 0x000f28000c1e1b00 */
[----:B------:R-:W2:Y:S01]  /*0430*/  LDG.E.64 R22, desc[UR6][R20.64+0x38] ;  /* 0x0000380614167981 */ /* 0x000ea2000c1e1b00 */
[----:B---3--:R-:W-:-:S03]  /*0440*/  DFMA R16, R12, R16, R18 ;  /* 0x000000100c10722b */ /* 0x008fc60000000012 */
[----:B------:R-:W3:Y:S04]  /*0450*/  LDG.E.64 R12, desc[UR6][R8.64+0x18] ;  /* 0x00001806080c7981 */ /* 0x000ee8000c1e1b00 */
[----:B------:R-:W3:Y:S01]  /*0460*/  LDG.E.64 R18, desc[UR6][R20.64+-0x28] ;  /* 0xffffd80614127981 */ /* 0x000ee2000c1e1b00 */
[----:B----4-:R-:W-:-:S03]  /*0470*/  DFMA R14, R10, R14, R16 ;  /* 0x0000000e0a0e722b */ /* 0x010fc60000000010 */
[----:B------:R-:W4:Y:S04]  /*0480*/  LDG.E.64 R10, desc[UR6][R8.64+0x20] ;  /* 0x00002006080a7981 */ /* 0x000f28000c1e1b00 */
[----:B------:R-:W4:Y:S01]  /*0490*/  LDG.E.64 R16, desc[UR6][R20.64+-0x20] ;  /* 0xffffe00614107981 */ /* 0x000f22000c1e1b00 */
        /* <DEDUP_REMOVED lines=29> */
[----:B------:R-:W4:Y:S04]  /*0670*/  LDG.E.64 R12, desc[UR6][R20.64+0x30] ;  /* 0x00003006140c7981 */ /* 0x000f28000c1e1b00 */
[----:B------:R-:W2:Y:S01]  /*0680*/  LDG.E.64 R8, desc[UR6][R8.64+0x78] ;  /* 0x0000780608087981 */ /* 0x000ea2000c1e1b00 */
[----:B------:R-:W-:Y:S01]  /*0690*/  IADD3 R27, PT, PT, R27, 0x10, RZ ;  /* 0x000000101b1b7810 */ /* 0x000fe20007ffe0ff */
[----:B---3--:R-:W-:-:S03]  /*06a0*/  DFMA R14, R14, R16, R18 ;  /* 0x000000100e0e722b */ /* 0x008fc60000000012 */
[----:B------:R-:W-:Y:S01]  /*06b0*/  ISETP.NE.AND P0, PT, R27, RZ, PT ;  /* 0x000000ff1b00720c */ /* 0x000fe20003f05270 */
[----:B------:R-:W-:Y:S01]  /*06c0*/  VIADD R6, R6, 0x10 ;  /* 0x0000001006067836 */ /* 0x000fe20000000000 */
[----:B------:R-:W-:-:S03]  /*06d0*/  IADD3 R28, PT, PT, R28, 0x10, RZ ;  /* 0x000000101c1c7810 */ /* 0x000fc60007ffe0ff */
[----:B----4-:R-:W-:-:S08]  /*06e0*/  DFMA R10, R10, R12, R14 ;  /* 0x0000000c0a0a722b */ /* 0x010fd0000000000e */
[----:B--2---:R-:W-:Y:S01]  /*06f0*/  DFMA R22, R8, R22, R10 ;  /* 0x000000160816722b */ /* 0x004fe2000000000a */
[----:B------:R-:W-:Y:S10]  /*0700*/  @P0 BRA `(.L_x_2) ;  /* 0xfffffffc00180947 */ /* 0x000ff4000383ffff */
.L_x_1:
[----:B------:R-:W-:Y:S05]  /*0710*/  @!P1 BRA `(.L_x_0) ;  /* 0x0000000400309947 */ /* 0x000fea0003800000 */
[----:B------:R-:W-:Y:S02]  /*0720*/  ISETP.GE.U32.AND P0, PT, R7, 0x8, PT ;  /* 0x000000080700780c */ /* 0x000fe40003f06070 */
[----:B------:R-:W-:-:S04]  /*0730*/  LOP3.LUT R20, R0, 0x7, RZ, 0xc0, !PT ;  /* 0x0000000700147812 */ /* 0x000fc800078ec0ff */
[----:B------:R-:W-:-:S07]  /*0740*/  ISETP.NE.AND P1, PT, R20, RZ, PT ;  /* 0x000000ff1400720c */ /* 0x000fce0003f25270 */
[----:B------:R-:W-:Y:S06]  /*0750*/  @!P0 BRA `(.L_x_3) ;  /* 0x00000000007c8947 */ /* 0x000fec0003800000 */
[----:B------:R-:W0:Y:S01]  /*0760*/  LDC.64 R8, c[0x0][0x380] ;  /* 0x0000e000ff087b82 */ /* 0x000e220000000a00 */
[----:B------:R-:W-:Y:S01]  /*0770*/  IADD3 R13, PT, PT, R25, R26, RZ ;  /* 0x0000001a190d7210 */ /* 0x000fe20007ffe0ff */
[----:B------:R-:W-:-:S06]  /*0780*/  IMAD.IADD R11, R24, 0x1, R26 ;  /* 0x00000001180b7824 */ /* 0x000fcc00078e021a */
[----:B------:R-:W1:Y:S01]  /*0790*/  LDC.64 R6, c[0x0][0x388] ;  /* 0x0000e200ff067b82 */ /* 0x000e620000000a00 */
[----:B0-----:R-:W-:-:S05]  /*07a0*/  IMAD.WIDE R8, R11, 0x8, R8 ;  /* 0x000000080b087825 */ /* 0x001fca00078e0208 */
[----:B------:R-:W2:Y:S01]  /*07b0*/  LDG.E.64 R14, desc[UR6][R8.64] ;  /* 0x00000006080e7981 */ /* 0x000ea2000c1e1b00 */
[----:B-1----:R-:W-:-:S03]  /*07c0*/  IMAD.WIDE R6, R13, 0x8, R6 ;  /* 0x000000080d067825 */ /* 0x002fc600078e0206 */
[----:B------:R-:W3:Y:S04]  /*07d0*/  LDG.E.64 R10, desc[UR6][R8.64+0x8] ;  /* 0x00000806080a7981 */ /* 0x000ee8000c1e1b00 */
[----:B------:R-:W2:Y:S04]  /*07e0*/  LDG.E.64 R12, desc[UR6][R6.64] ;  /* 0x00000006060c7981 */ /* 0x000ea8000c1e1b00 */
[----:B------:R-:W3:Y:S04]  /*07f0*/  LDG.E.64 R18, desc[UR6][R6.64+0x8] ;  /* 0x0000080606127981 */ /* 0x000ee8000c1e1b00 */
[----:B------:R-:W4:Y:S04]  /*0800*/  LDG.E.64 R16, desc[UR6][R6.64+0x18] ;  /* 0x0000180606107981 */ /* 0x000f28000c1e1b00 */
[----:B------:R-:W5:Y:S01]  /*0810*/  LDG.E.64 R28, desc[UR6][R6.64+0x38] ;  /* 0x00003806061c7981 */ /* 0x000f62000c1e1b00 */
[----:B--2---:R-:W-:-:S03]  /*0820*/  DFMA R22, R14, R12, R22 ;  /* 0x0000000c0e16722b */ /* 0x004fc60000000016 */
[----:B------:R-:W2:Y:S04]  /*0830*/  LDG.E.64 R14, desc[UR6][R8.64+0x10] ;  /* 0x00001006080e7981 */ /* 0x000ea8000c1e1b00 */
[----:B------:R-:W2:Y:S01]  /*0840*/  LDG.E.64 R12, desc[UR6][R6.64+0x10] ;  /* 0x00001006060c7981 */ /* 0x000ea2000c1e1b00 */
[----:B---3--:R-:W-:-:S03]  /*0850*/  DFMA R18, R10, R18, R22 ;  /* 0x000000120a12722b */ /* 0x008fc60000000016 */
[----:B------:R-:W4:Y:S04]  /*0860*/  LDG.E.64 R10, desc[UR6][R8.64+0x18] ;  /* 0x00001806080a7981 */ /* 0x000f28000c1e1b00 */
[----:B------:R-:W5:Y:S01]  /*0870*/  LDG.E.64 R22, desc[UR6][R8.64+0x38] ;  /* 0x0000380608167981 */ /* 0x000f62000c1e1b00 */
[----:B--2---:R-:W-:-:S03]  /*0880*/  DFMA R12, R14, R12, R18 ;  /* 0x0000000c0e0c722b */ /* 0x004fc60000000012 */
[----:B------:R-:W2:Y:S04]  /*0890*/  LDG.E.64 R14, desc[UR6][R8.64+0x20] ;  /* 0x00002006080e7981 */ /* 0x000ea8000c1e1b00 */
[----:B------:R-:W2:Y:S01]  /*08a0*/  LDG.E.64 R18, desc[UR6][R6.64+0x20] ;  /* 0x0000200606127981 */ /* 0x000ea2000c1e1b00 */
[----:B----4-:R-:W-:-:S03]  /*08b0*/  DFMA R16, R10, R16, R12 ;  /* 0x000000100a10722b */ /* 0x010fc6000000000c */
[----:B------:R-:W3:Y:S04]  /*08c0*/  LDG.E.64 R12, desc[UR6][R8.64+0x28] ;  /* 0x00002806080c7981 */ /* 0x000ee8000c1e1b00 */
[----:B------:R-:W3:Y:S01]  /*08d0*/  LDG.E.64 R10, desc[UR6][R6.64+0x28] ;  /* 0x00002806060a7981 */ /* 0x000ee2000c1e1b00 */
[----:B--2---:R-:W-:-:S03]  /*08e0*/  DFMA R18, R14, R18, R16 ;  /* 0x000000120e12722b */ /* 0x004fc60000000010 */
[----:B------:R-:W2:Y:S04]  /*08f0*/  LDG.E.64 R14, desc[UR6][R8.64+0x30] ;  /* 0x00003006080e7981 */ /* 0x000ea8000c1e1b00 */
[----:B------:R-:W2:Y:S01]  /*0900*/  LDG.E.64 R16, desc[UR6][R6.64+0x30] ;  /* 0x0000300606107981 */ /* 0x000ea2000c1e1b00 */
[----:B---3--:R-:W-:Y:S01]  /*0910*/  DFMA R10, R12, R10, R18 ;  /* 0x0000000a0c0a722b */ /* 0x008fe20000000012 */
[----:B------:R-:W-:-:S07]  /*0920*/  VIADD R26, R26, 0x8 ;  /* 0x000000081a1a7836 */ /* 0x000fce0000000000 */
[----:B--2---:R-:W-:-:S08]  /*0930*/  DFMA R10, R14, R16, R10 ;  /* 0x000000100e0a722b */ /* 0x004fd0000000000a */
[----:B-----5:R-:W-:-:S11]  /*0940*/  DFMA R22, R22, R28, R10 ;  /* 0x0000001c1616722b */ /* 0x020fd6000000000a */
.L_x_3:
        /* <DEDUP_REMOVED lines=14> */
[----:B------:R-:W4:Y:S04]  /*0a30*/  LDG.E.64 R8, desc[UR6][R16.64+0x8] ;  /* 0x0000080610087981 */ /* 0x000f28000c1e1b00 */
[----:B------:R-:W4:Y:S04]  /*0a40*/  LDG.E.64 R10, desc[UR6][R28.64+0x8] ;  /* 0x000008061c0a7981 */ /* 0x000f28000c1e1b00 */
[----:B------:R-:W3:Y:S04]  /*0a50*/  LDG.E.64 R14, desc[UR6][R28.64+0x10] ;  /* 0x000010061c0e7981 */ /* 0x000ee8000c1e1b00 */
[----:B------:R-:W5:Y:S04]  /*0a60*/  LDG.E.64 R16, desc[UR6][R16.64+0x18] ;  /* 0x0000180610107981 */ /* 0x000f68000c1e1b00 */
[----:B------:R-:W5:Y:S01]  /*0a70*/  LDG.E.64 R18, desc[UR6][R28.64+0x18] ;  /* 0x000018061c127981 */ /* 0x000f62000c1e1b00 */
[----:B------:R-:W-:Y:S01]  /*0a80*/  IADD3 R26, PT, PT, R26, 0x4, RZ ;  /* 0x000000041a1a7810 */ /* 0x000fe20007ffe0ff */
[----:B--2---:R-:W-:-:S08]  /*0a90*/  DFMA R6, R20, R6, R22 ;  /* 0x000000061406722b */ /* 0x004fd00000000016 */
[----:B----4-:R-:W-:-:S08]  /*0aa0*/  DFMA R6, R8, R10, R6 ;  /* 0x0000000a0806722b */ /* 0x010fd00000000006 */
[----:B---3--:R-:W-:-:S08]  /*0ab0*/  DFMA R6, R12, R14, R6 ;  /* 0x0000000e0c06722b */ /* 0x008fd00000000006 */
[----:B-----5:R-:W-:-:S11]  /*0ac0*/  DFMA R22, R16, R18, R6 ;  /* 0x000000121016722b */ /* 0x020fd60000000006 */
.L_x_4:
[----:B------:R-:W-:Y:S05]  /*0ad0*/  @!P1 BRA `(.L_x_0) ;  /* 0x0000000000409947 */ /* 0x000fea0003800000 */
[----:B------:R-:W0:Y:S01]  /*0ae0*/  LDC.64 R6, c[0x0][0x380] ;  /* 0x0000e000ff067b82 */ /* 0x000e220000000a00 */
[--C-:B------:R-:W-:Y:S01]  /*0af0*/  IADD3 R2, PT, PT, R3, R2, R26.reuse ;  /* 0x0000000203027210 */ /* 0x100fe20007ffe01a */
[----:B------:R-:W-:Y:S02]  /*0b00*/  IMAD.IADD R25, R25, 0x1, R26 ;  /* 0x0000000119197824 */ /* 0x000fe400078e021a */
[----:B------:R-:W-:Y:S01]  /*0b10*/  IMAD.MOV R0, RZ, RZ, -R0 ;  /* 0x000000ffff007224 */ /* 0x000fe200078e0a00 */
[----:B------:R-:W-:-:S03]  /*0b20*/  IADD3 R5, PT, PT, -R5, R2, RZ ;  /* 0x0000000205057210 */ /* 0x000fc60007ffe1ff */
[----:B------:R-:W1:Y:S04]  /*0b30*/  LDC.64 R8, c[0x0][0x388] ;  /* 0x0000e200ff087b82 */ /* 0x000e680000000a00 */
.L_x_5:
[----:B-1----:R-:W-:-:S04]  /*0b40*/  IMAD.WIDE R2, R25, 0x8, R8 ;  /* 0x0000000819027825 */ /* 0x002fc800078e0208 */
[----:B0-----:R-:W-:Y:S02]  /*0b50*/  IMAD.WIDE R10, R5, 0x8, R6 ;  /* 0x00000008050a7825 */ /* 0x001fe400078e0206 */
[----:B------:R-:W2:Y:S04]  /*0b60*/  LDG.E.64 R2, desc[UR6][R2.64] ;  /* 0x0000000602027981 */ /* 0x000ea8000c1e1b00 */
[----:B------:R-:W2:Y:S01]  /*0b70*/  LDG.E.64 R10, desc[UR6][R10.64] ;  /* 0x000000060a0a7981 */ /* 0x000ea2000c1e1b00 */
[----:B------:R-:W-:Y:S01]  /*0b80*/  IADD3 R0, PT, PT, R0, 0x1, RZ ;  /* 0x0000000100007810 */ /* 0x000fe20007ffe0ff */
[----:B------:R-:W-:Y:S01]  /*0b90*/  VIADD R25, R25, 0x1 ;  /* 0x0000000119197836 */ /* 0x000fe20000000000 */
[----:B------:R-:W-:Y:S02]  /*0ba0*/  IADD3 R5, PT, PT, R5, 0x1, RZ ;  /* 0x0000000105057810 */ /* 0x000fe40007ffe0ff */
[----:B------:R-:W-:Y:S01]  /*0bb0*/  ISETP.NE.AND P0, PT, R0, RZ, PT ;  /* 0x000000ff0000720c */ /* 0x000fe20003f05270 */
[----:B--2---:R-:W-:-:S12]  /*0bc0*/  DFMA R22, R10, R2, R22 ;  /* 0x000000020a16722b */ /* 0x004fd80000000016 */
[----:B------:R-:W-:Y:S05]  /*0bd0*/  @P0 BRA `(.L_x_5) ;  /* 0xfffffffc00d80947 */ /* 0x000fea000383ffff */
.L_x_0:
[----:B------:R-:W0:Y:S02]  /*0be0*/  LDC.64 R2, c[0x0][0x390] ;  /* 0x0000e400ff027b82 */ /* 0x000e240000000a00 */
[----:B0-----:R-:W-:-:S05]  /*0bf0*/  IMAD.WIDE R4, R4, 0x8, R2 ;  /* 0x0000000804047825 */ /* 0x001fca00078e0202 */
[----:B------:R-:W-:Y:S01]  /*0c00*/  STG.E.64 desc[UR6][R4.64], R22 ;  /* 0x0000001604007986 */ /* 0x000fe2000c101b06 */
[----:B------:R-:W-:Y:S05]  /*0c10*/  EXIT ;  /* 0x000000000000794d */ /* 0x000fea0003800000 */
.L_x_6:
[----:B------:R-:W-:-:S00]  /*0c20*/  BRA `(.L_x_6) ;  /* 0xfffffffc00fc7947 */ /* 0x000fc0000383ffff */
[----:B------:R-:W-:-:S00]  /*0c30*/  NOP ;  /* 0x0000000000007918 */ /* 0x000fc00000000000 */
        /* <DEDUP_REMOVED lines=12> */
.L_x_7:


//--------------------- .nv.shared.reserved.0     --------------------------
	.section	.nv.shared.reserved.0,"aw",@nobits
	.weak		__nv_reservedSMEM_offset_0_alias
	.size		__nv_reservedSMEM_offset_0_alias, 0, 64
	.other		__nv_reservedSMEM_offset_0_alias,@"STO_CUDA_RESERVED_SHARED STV_DEFAULT"
__nv_reservedSMEM_offset_0_alias:
	.zero		0
	.zero		64


//--------------------- .nv.constant0._Z6kernelPdS_S_i --------------------------
	.section	.nv.constant0._Z6kernelPdS_S_i,"a",@progbits
	.sectionflags	@""
	.align	4
.nv.constant0._Z6kernelPdS_S_i:
	.zero		924


//--------------------- SYMBOLS --------------------------

	.type		.nv.reservedSmem.offset0,@object
	.size		.nv.reservedSmem.offset0,0x4
